	.headerflags	@"EF_CUDA_TEXMODE_UNIFIED EF_CUDA_64BIT_ADDRESS EF_CUDA_ACCELERATORS EF_CUDA_SM90 EF_CUDA_VIRTUAL_SM(EF_CUDA_SM90)"
	.elftype	@"ET_EXEC"


//--------------------- .nv.info                  --------------------------
	.section	.nv.info,"",@"SHT_CUDA_INFO"
	.align	4


	//----- nvinfo : EIATTR_REGCOUNT
	.align		4
        /*0000*/ 	.byte	0x04, 0x2f
        /*0002*/ 	.short	(.L_1 - .L_0)
	.align		4
.L_0:
        /*0004*/ 	.word	index@(triton_poi_fused_convolution_silu_1)
        /*0008*/ 	.word	0x0000000e


	//----- nvinfo : EIATTR_MIN_STACK_SIZE
	.align		4
.L_1:
        /*000c*/ 	.byte	0x04, 0x12
        /*000e*/ 	.short	(.L_3 - .L_2)
	.align		4
.L_2:
        /*0010*/ 	.word	index@(triton_poi_fused_convolution_silu_1)
        /*0014*/ 	.word	0x00000000


	//----- nvinfo : EIATTR_FRAME_SIZE
	.align		4
.L_3:
        /*0018*/ 	.byte	0x04, 0x11
        /*001a*/ 	.short	(.L_5 - .L_4)
	.align		4
.L_4:
        /*001c*/ 	.word	index@(triton_poi_fused_convolution_silu_1)
        /*0020*/ 	.word	0x00000000


	//----- nvinfo : EIATTR_MIN_STACK_SIZE
	.align		4
.L_5:
        /*0024*/ 	.byte	0x04, 0x12
        /*0026*/ 	.short	(.L_7 - .L_6)
	.align		4
.L_6:
        /*0028*/ 	.word	index@(triton_poi_fused_convolution_silu_1)
        /*002c*/ 	.word	0x00000000
.L_7:


//--------------------- .nv.info.triton_poi_fused_convolution_silu_1 --------------------------
	.section	.nv.info.triton_poi_fused_convolution_silu_1,"",@"SHT_CUDA_INFO"
	.sectionflags	@""
	.align	4


	//----- nvinfo : EIATTR_CUDA_API_VERSION
	.align		4
        /*0000*/ 	.byte	0x04, 0x37
        /*0002*/ 	.short	(.L_9 - .L_8)
.L_8:
        /*0004*/ 	.word	0x0000007c


	//----- nvinfo : EIATTR_KPARAM_INFO
	.align		4
.L_9:
        /*0008*/ 	.byte	0x04, 0x17
        /*000a*/ 	.short	(.L_11 - .L_10)
.L_10:
        /*000c*/ 	.word	0x00000000
        /*0010*/ 	.short	0x0003
        /*0012*/ 	.short	0x0018
        /*0014*/ 	.byte	0x00, 0xf0, 0x11, 0x00


	//----- nvinfo : EIATTR_KPARAM_INFO
	.align		4
.L_11:
        /*0018*/ 	.byte	0x04, 0x17
        /*001a*/ 	.short	(.L_13 - .L_12)
.L_12:
        /*001c*/ 	.word	0x00000000
        /*0020*/ 	.short	0x0002
        /*0022*/ 	.short	0x0010
        /*0024*/ 	.byte	0x00, 0xf4, 0x21, 0x00


	//----- nvinfo : EIATTR_KPARAM_INFO
	.align		4
.L_13:
        /*0028*/ 	.byte	0x04, 0x17
        /*002a*/ 	.short	(.L_15 - .L_14)
.L_14:
        /*002c*/ 	.word	0x00000000
        /*0030*/ 	.short	0x0001
        /*0032*/ 	.short	0x0008
        /*0034*/ 	.byte	0x00, 0xf4, 0x21, 0x00


	//----- nvinfo : EIATTR_KPARAM_INFO
	.align		4
.L_15:
        /*0038*/ 	.byte	0x04, 0x17
        /*003a*/ 	.short	(.L_17 - .L_16)
.L_16:
        /*003c*/ 	.word	0x00000000
        /*0040*/ 	.short	0x0000
        /*0042*/ 	.short	0x0000
        /*0044*/ 	.byte	0x00, 0xf4, 0x21, 0x00


	//----- nvinfo : EIATTR_SPARSE_MMA_MASK
	.align		4
.L_17:
        /*0048*/ 	.byte	0x03, 0x50
        /*004a*/ 	.short	0x0000


	//----- nvinfo : EIATTR_MAXREG_COUNT
	.align		4
        /*004c*/ 	.byte	0x03, 0x1b
        /*004e*/ 	.short	0x00ff


	//----- nvinfo : EIATTR_EXIT_INSTR_OFFSETS
	.align		4
        /*0050*/ 	.byte	0x04, 0x1c
        /*0052*/ 	.short	(.L_19 - .L_18)


	//   ....[0]....
.L_18:
        /*0054*/ 	.word	0x00000280


	//   ....[1]....
        /*0058*/ 	.word	0x000002a0


	//----- nvinfo : EIATTR_REQNTID
	.align		4
.L_19:
        /*005c*/ 	.byte	0x04, 0x10
        /*005e*/ 	.short	(.L_21 - .L_20)
.L_20:
        /*0060*/ 	.word	0x00000080
        /*0064*/ 	.word	0x00000001
        /*0068*/ 	.word	0x00000001


	//----- nvinfo : EIATTR_CBANK_PARAM_SIZE
	.align		4
.L_21:
        /*006c*/ 	.byte	0x03, 0x19
        /*006e*/ 	.short	0x001c


	//----- nvinfo : EIATTR_PARAM_CBANK
	.align		4
        /*0070*/ 	.byte	0x04, 0x0a
        /*0072*/ 	.short	(.L_23 - .L_22)
	.align		4
.L_22:
        /*0074*/ 	.word	index@(.nv.constant0.triton_poi_fused_convolution_silu_1)
        /*0078*/ 	.short	0x0210
        /*007a*/ 	.short	0x001c


	//----- nvinfo : EIATTR_SW_WAR
	.align		4
.L_23:
        /*007c*/ 	.byte	0x04, 0x36
        /*007e*/ 	.short	(.L_25 - .L_24)
.L_24:
        /*0080*/ 	.word	0x00000008
.L_25:


//--------------------- .nv.callgraph             --------------------------
	.section	.nv.callgraph,"",@"SHT_CUDA_CALLGRAPH"
	.align	4
	.sectionentsize	8
	.align		4
        /*0000*/ 	.word	0x00000000
	.align		4
        /*0004*/ 	.word	0xffffffff
	.align		4
        /*0008*/ 	.word	0x00000000
	.align		4
        /*000c*/ 	.word	0xfffffffe
	.align		4
        /*0010*/ 	.word	0x00000000
	.align		4
        /*0014*/ 	.word	0xfffffffd
	.align		4
        /*0018*/ 	.word	0x00000000
	.align		4
        /*001c*/ 	.word	0xfffffffc


//--------------------- .text.triton_poi_fused_convolution_silu_1 --------------------------
	.section	.text.triton_poi_fused_convolution_silu_1,"ax",@progbits
	.align	128
        .global         triton_poi_fused_convolution_silu_1
        .type           triton_poi_fused_convolution_silu_1,@function
        .size           triton_poi_fused_convolution_silu_1,(.L_x_1 - triton_poi_fused_convolution_silu_1)
        .other          triton_poi_fused_convolution_silu_1,@"STO_CUDA_ENTRY STV_DEFAULT"
triton_poi_fused_convolution_silu_1:
.text.triton_poi_fused_convolution_silu_1:
[----:B------:R-:W0:Y:S02]  /*0000*/  LDC R1, c[0x0][0x28] ;  /* 0x00000a00ff017b82 */ /* 0x000e240000000800 */
[----:B------:R-:W1:Y:S01]  /*0010*/  S2R R0, SR_TID.X ;  /* 0x0000000000007919 */ /* 0x000e620000002100 */
[----:B------:R-:W2:Y:S01]  /*0020*/  LDC.64 R4, c[0x0][0x218] ;  /* 0x00008600ff047b82 */ /* 0x000ea20000000a00 */
[----:B------:R-:W-:Y:S01]  /*0030*/  ULDC.64 UR4, c[0x0][0x208] ;  /* 0x0000820000047ab9 */ /* 0x000fe20000000a00 */
[----:B------:R-:W3:Y:S01]  /*0040*/  S2R R3, SR_CTAID.X ;  /* 0x0000000000037919 */ /* 0x000ee20000002500 */
[----:B-1----:R-:W-:Y:S02]  /*0050*/  LOP3.LUT R0, R0, 0x7f, RZ, 0xc0, !PT ;  /* 0x0000007f00007812 */ /* 0x002fe400078ec0ff */
[----:B---3--:R-:W-:-:S03]  /*0060*/  SHF.R.S32.HI R7, RZ, 0x18, R3 ;  /* 0x00000018ff077819 */ /* 0x008fc60000011403 */
[----:B------:R-:W-:Y:S02]  /*0070*/  IMAD R0, R3, 0x80, R0 ;  /* 0x0000008003007824 */ /* 0x000fe400078e0200 */
[----:B------:R-:W1:Y:S01]  /*0080*/  LDC.64 R2, c[0x0][0x210] ;  /* 0x00008400ff027b82 */ /* 0x000e620000000a00 */
[----:B------:R-:W-:Y:S02]  /*0090*/  SGXT R7, R7, 0x1 ;  /* 0x000000010707781a */ /* 0x000fe40000000200 */
[----:B------:R-:W-:Y:S02]  /*00a0*/  ISETP.GE.AND P0, PT, R0, 0x200, PT ;  /* 0x000002000000780c */ /* 0x000fe40003f06270 */
[----:B------:R-:W-:-:S04]  /*00b0*/  LEA.HI R7, R7, R0, RZ, 0x2 ;  /* 0x0000000007077211 */ /* 0x000fc800078f10ff */
[--C-:B------:R-:W-:Y:S02]  /*00c0*/  SHF.R.S32.HI R6, RZ, 0x2, R7.reuse ;  /* 0x00000002ff067819 */ /* 0x100fe40000011407 */
[----:B------:R-:W-:-:S04]  /*00d0*/  SHF.R.S32.HI R7, RZ, 0x1f, R7 ;  /* 0x0000001fff077819 */ /* 0x000fc80000011407 */
[----:B------:R-:W-:-:S04]  /*00e0*/  LEA.HI R7, R7, R6, RZ, 0x5 ;  /* 0x0000000607077211 */ /* 0x000fc800078f28ff */
[----:B------:R-:W-:-:S04]  /*00f0*/  LOP3.LUT R7, R7, 0xffffffe0, RZ, 0xc0, !PT ;  /* 0xffffffe007077812 */ /* 0x000fc800078ec0ff */
[----:B------:R-:W-:Y:S01]  /*0100*/  IADD3 R7, R6, -R7, RZ ;  /* 0x8000000706077210 */ /* 0x000fe20007ffe0ff */
[----:B-1----:R-:W-:-:S04]  /*0110*/  IMAD.WIDE R2, R0, 0x4, R2 ;  /* 0x0000000400027825 */ /* 0x002fc800078e0202 */
[----:B--2---:R-:W-:Y:S01]  /*0120*/  IMAD.WIDE R4, R7, 0x4, R4 ;  /* 0x0000000407047825 */ /* 0x004fe200078e0204 */
[----:B------:R-:W-:-:S06]  /*0130*/  CS2R R6, SRZ ;  /* 0x0000000000067805 */ /* 0x000fcc000001ff00 */
[----:B------:R-:W2:Y:S04]  /*0140*/  @!P0 LDG.E R6, desc[UR4][R2.64] ;  /* 0x0000000402068981 */ /* 0x000ea8000c1e1900 */
[----:B------:R1:W2:Y:S02]  /*0150*/  @!P0 LDG.E.EL R7, desc[UR4][R4.64] ;  /* 0x0000000404078981 */ /* 0x0002a4000c2e1900 */
[----:B-1----:R-:W-:Y:S02]  /*0160*/  IMAD.MOV.U32 R4, RZ, RZ, 0x3e800000 ;  /* 0x3e800000ff047424 */ /* 0x002fe400078e00ff */
[----:B--2---:R-:W-:-:S04]  /*0170*/  FADD R11, R7, R6 ;  /* 0x00000006070b7221 */ /* 0x004fc80000000000 */
[----:B------:R-:W-:Y:S01]  /*0180*/  FADD R6, RZ, -R11 ;  /* 0x8000000bff067221 */ /* 0x000fe20000000000 */
[----:B------:R1:W-:Y:S03]  /*0190*/  @!P0 STG.E desc[UR4][R2.64], R11 ;  /* 0x0000000b02008986 */ /* 0x0003e6000c101904 */
[----:B------:R-:W-:-:S05]  /*01a0*/  FMUL R8, R6, 1.4426950216293334961 ;  /* 0x3fb8aa3b06087820 */ /* 0x000fca0000400000 */
[----:B------:R-:W-:-:S13]  /*01b0*/  FSETP.GEU.AND P1, PT, R8, -126, PT ;  /* 0xc2fc00000800780b */ /* 0x000fda0003f2e000 */
[----:B------:R-:W-:-:S04]  /*01c0*/  @!P1 FMUL R8, R8, 0.5 ;  /* 0x3f00000008089820 */ /* 0x000fc80000400000 */
[----:B------:R-:W2:Y:S02]  /*01d0*/  MUFU.EX2 R6, R8 ;  /* 0x0000000800067308 */ /* 0x000ea40000000800 */
[----:B--2---:R-:W-:-:S04]  /*01e0*/  @!P1 FMUL R6, R6, R6 ;  /* 0x0000000606069220 */ /* 0x004fc80000400000 */
[----:B------:R-:W-:Y:S02]  /*01f0*/  FADD R9, R6, 1 ;  /* 0x3f80000006097421 */ /* 0x000fe40000000000 */
[----:B------:R-:W2:Y:S03]  /*0200*/  LDC.64 R6, c[0x0][0x220] ;  /* 0x00008800ff067b82 */ /* 0x000ea60000000a00 */
[----:B------:R-:W-:-:S04]  /*0210*/  FSETP.GT.AND P1, PT, R9, 8.50705917302346158658e+37, PT ;  /* 0x7e8000000900780b */ /* 0x000fc80003f24000 */
[----:B------:R-:W-:-:S09]  /*0220*/  FSEL R4, R4, 1, P1 ;  /* 0x3f80000004047808 */ /* 0x000fd20000800000 */
[----:B------:R-:W-:-:S06]  /*0230*/  @P1 FMUL R9, R9, 0.25 ;  /* 0x3e80000009091820 */ /* 0x000fcc0000400000 */
[----:B------:R-:W3:Y:S02]  /*0240*/  MUFU.RCP R9, R9 ;  /* 0x0000000900097308 */ /* 0x000ee40000001000 */
[----:B---3--:R-:W-:Y:S01]  /*0250*/  FMUL R10, R9, R4 ;  /* 0x00000004090a7220 */ /* 0x008fe20000400000 */
[----:B--2---:R-:W-:-:S04]  /*0260*/  IMAD.WIDE R4, R0, 0x4, R6 ;  /* 0x0000000400047825 */ /* 0x004fc800078e0206 */
[----:B------:R-:W-:Y:S01]  /*0270*/  FMUL R7, R11, R10 ;  /* 0x0000000a0b077220 */ /* 0x000fe20000400000 */
[----:B-1----:R-:W-:Y:S06]  /*0280*/  @P0 EXIT ;  /* 0x000000000000094d */ /* 0x002fec0003800000 */
[----:B------:R-:W-:Y:S01]  /*0290*/  STG.E desc[UR4][R4.64], R7 ;  /* 0x0000000704007986 */ /* 0x000fe2000c101904 */
[----:B------:R-:W-:Y:S05]  /*02a0*/  EXIT ;  /* 0x000000000000794d */ /* 0x000fea0003800000 */
.L_x_0:
[----:B------:R-:W-:-:S00]  /*02b0*/  BRA `(.L_x_0) ;  /* 0xfffffffc00fc7947 */ /* 0x000fc0000383ffff */
[----:B------:R-:W-:-:S00]  /*02c0*/  NOP ;  /* 0x0000000000007918 */ /* 0x000fc00000000000 */
        /* <DEDUP_REMOVED lines=11> */
.L_x_1:


//--------------------- .nv.constant0.triton_poi_fused_convolution_silu_1 --------------------------
	.section	.nv.constant0.triton_poi_fused_convolution_silu_1,"a",@progbits
	.sectionflags	@""
	.align	4
.nv.constant0.triton_poi_fused_convolution_silu_1:
	.zero		556
